	.headerflags	@"EF_CUDA_TEXMODE_UNIFIED EF_CUDA_64BIT_ADDRESS EF_CUDA_ACCELERATORS EF_CUDA_SM90 EF_CUDA_VIRTUAL_SM(EF_CUDA_SM90)"
	.elftype	@"ET_EXEC"


//--------------------- .nv.info                  --------------------------
	.section	.nv.info,"",@"SHT_CUDA_INFO"
	.align	4


	//----- nvinfo : EIATTR_REGCOUNT
	.align		4
        /*0000*/ 	.byte	0x04, 0x2f
        /*0002*/ 	.short	(.L_3 - .L_2)
	.align		4
.L_2:
        /*0004*/ 	.word	index@(triton_poi_fused__native_batch_norm_legit_no_training_1)
        /*0008*/ 	.word	0x00000012


	//----- nvinfo : EIATTR_MIN_STACK_SIZE
	.align		4
.L_3:
        /*000c*/ 	.byte	0x04, 0x12
        /*000e*/ 	.short	(.L_5 - .L_4)
	.align		4
.L_4:
        /*0010*/ 	.word	index@(triton_poi_fused__native_batch_norm_legit_no_training_1)
        /*0014*/ 	.word	0x00000000


	//----- nvinfo : EIATTR_FRAME_SIZE
	.align		4
.L_5:
        /*0018*/ 	.byte	0x04, 0x11
        /*001a*/ 	.short	(.L_7 - .L_6)
	.align		4
.L_6:
        /*001c*/ 	.word	index@(triton_poi_fused__native_batch_norm_legit_no_training_1)
        /*0020*/ 	.word	0x00000000


	//----- nvinfo : EIATTR_MIN_STACK_SIZE
	.align		4
.L_7:
        /*0024*/ 	.byte	0x04, 0x12
        /*0026*/ 	.short	(.L_9 - .L_8)
	.align		4
.L_8:
        /*0028*/ 	.word	index@(triton_poi_fused__native_batch_norm_legit_no_training_1)
        /*002c*/ 	.word	0x00000000
.L_9:


//--------------------- .nv.info.triton_poi_fused__native_batch_norm_legit_no_training_1 --------------------------
	.section	.nv.info.triton_poi_fused__native_batch_norm_legit_no_training_1,"",@"SHT_CUDA_INFO"
	.sectionflags	@""
	.align	4


	//----- nvinfo : EIATTR_CUDA_API_VERSION
	.align		4
        /*0000*/ 	.byte	0x04, 0x37
        /*0002*/ 	.short	(.L_11 - .L_10)
.L_10:
        /*0004*/ 	.word	0x0000007c


	//----- nvinfo : EIATTR_KPARAM_INFO
	.align		4
.L_11:
        /*0008*/ 	.byte	0x04, 0x17
        /*000a*/ 	.short	(.L_13 - .L_12)
.L_12:
        /*000c*/ 	.word	0x00000000
        /*0010*/ 	.short	0x0006
        /*0012*/ 	.short	0x0030
        /*0014*/ 	.byte	0x00, 0xf0, 0x11, 0x00


	//----- nvinfo : EIATTR_KPARAM_INFO
	.align		4
.L_13:
        /*0018*/ 	.byte	0x04, 0x17
        /*001a*/ 	.short	(.L_15 - .L_14)
.L_14:
        /*001c*/ 	.word	0x00000000
        /*0020*/ 	.short	0x0005
        /*0022*/ 	.short	0x0028
        /*0024*/ 	.byte	0x00, 0xf4, 0x21, 0x00


	//----- nvinfo : EIATTR_KPARAM_INFO
	.align		4
.L_15:
        /*0028*/ 	.byte	0x04, 0x17
        /*002a*/ 	.short	(.L_17 - .L_16)
.L_16:
        /*002c*/ 	.word	0x00000000
        /*0030*/ 	.short	0x0004
        /*0032*/ 	.short	0x0020
        /*0034*/ 	.byte	0x00, 0xf4, 0x21, 0x00


	//----- nvinfo : EIATTR_KPARAM_INFO
	.align		4
.L_17:
        /*0038*/ 	.byte	0x04, 0x17
        /*003a*/ 	.short	(.L_19 - .L_18)
.L_18:
        /*003c*/ 	.word	0x00000000
        /*0040*/ 	.short	0x0003
        /*0042*/ 	.short	0x0018
        /*0044*/ 	.byte	0x00, 0xf4, 0x21, 0x00


	//----- nvinfo : EIATTR_KPARAM_INFO
	.align		4
.L_19:
        /*0048*/ 	.byte	0x04, 0x17
        /*004a*/ 	.short	(.L_21 - .L_20)
.L_20:
        /*004c*/ 	.word	0x00000000
        /*0050*/ 	.short	0x0002
        /*0052*/ 	.short	0x0010
        /*0054*/ 	.byte	0x00, 0xf4, 0x21, 0x00


	//----- nvinfo : EIATTR_KPARAM_INFO
	.align		4
.L_21:
        /*0058*/ 	.byte	0x04, 0x17
        /*005a*/ 	.short	(.L_23 - .L_22)
.L_22:
        /*005c*/ 	.word	0x00000000
        /*0060*/ 	.short	0x0001
        /*0062*/ 	.short	0x0008
        /*0064*/ 	.byte	0x00, 0xf4, 0x21, 0x00


	//----- nvinfo : EIATTR_KPARAM_INFO
	.align		4
.L_23:
        /*0068*/ 	.byte	0x04, 0x17
        /*006a*/ 	.short	(.L_25 - .L_24)
.L_24:
        /*006c*/ 	.word	0x00000000
        /*0070*/ 	.short	0x0000
        /*0072*/ 	.short	0x0000
        /*0074*/ 	.byte	0x00, 0xf4, 0x21, 0x00


	//----- nvinfo : EIATTR_SPARSE_MMA_MASK
	.align		4
.L_25:
        /*0078*/ 	.byte	0x03, 0x50
        /*007a*/ 	.short	0x0000


	//----- nvinfo : EIATTR_MAXREG_COUNT
	.align		4
        /*007c*/ 	.byte	0x03, 0x1b
        /*007e*/ 	.short	0x00ff


	//----- nvinfo : EIATTR_EXIT_INSTR_OFFSETS
	.align		4
        /*0080*/ 	.byte	0x04, 0x1c
        /*0082*/ 	.short	(.L_27 - .L_26)


	//   ....[0]....
.L_26:
        /*0084*/ 	.word	0x00000300


	//   ....[1]....
        /*0088*/ 	.word	0x00000320


	//----- nvinfo : EIATTR_REQNTID
	.align		4
.L_27:
        /*008c*/ 	.byte	0x04, 0x10
        /*008e*/ 	.short	(.L_29 - .L_28)
.L_28:
        /*0090*/ 	.word	0x00000080
        /*0094*/ 	.word	0x00000001
        /*0098*/ 	.word	0x00000001


	//----- nvinfo : EIATTR_CBANK_PARAM_SIZE
	.align		4
.L_29:
        /*009c*/ 	.byte	0x03, 0x19
        /*009e*/ 	.short	0x0034


	//----- nvinfo : EIATTR_PARAM_CBANK
	.align		4
        /*00a0*/ 	.byte	0x04, 0x0a
        /*00a2*/ 	.short	(.L_31 - .L_30)
	.align		4
.L_30:
        /*00a4*/ 	.word	index@(.nv.constant0.triton_poi_fused__native_batch_norm_legit_no_training_1)
        /*00a8*/ 	.short	0x0210
        /*00aa*/ 	.short	0x0034


	//----- nvinfo : EIATTR_SW_WAR
	.align		4
.L_31:
        /*00ac*/ 	.byte	0x04, 0x36
        /*00ae*/ 	.short	(.L_33 - .L_32)
.L_32:
        /*00b0*/ 	.word	0x00000008
.L_33:


//--------------------- .nv.callgraph             --------------------------
	.section	.nv.callgraph,"",@"SHT_CUDA_CALLGRAPH"
	.align	4
	.sectionentsize	8
	.align		4
        /*0000*/ 	.word	0x00000000
	.align		4
        /*0004*/ 	.word	0xffffffff
	.align		4
        /*0008*/ 	.word	0x00000000
	.align		4
        /*000c*/ 	.word	0xfffffffe
	.align		4
        /*0010*/ 	.word	0x00000000
	.align		4
        /*0014*/ 	.word	0xfffffffd
	.align		4
        /*0018*/ 	.word	0x00000000
	.align		4
        /*001c*/ 	.word	0xfffffffc


//--------------------- .nv.constant4             --------------------------
	.section	.nv.constant4,"a",@progbits
	.align	8
	.align		8
.nv.constant4:
        /*0000*/ 	.dword	_$_str
	.align		8
        /*0008*/ 	.dword	_$_str_$_2


//--------------------- .text.triton_poi_fused__native_batch_norm_legit_no_training_1 --------------------------
	.section	.text.triton_poi_fused__native_batch_norm_legit_no_training_1,"ax",@progbits
	.align	128
        .global         triton_poi_fused__native_batch_norm_legit_no_training_1
        .type           triton_poi_fused__native_batch_norm_legit_no_training_1,@function
        .size           triton_poi_fused__native_batch_norm_legit_no_training_1,(.L_x_1 - triton_poi_fused__native_batch_norm_legit_no_training_1)
        .other          triton_poi_fused__native_batch_norm_legit_no_training_1,@"STO_CUDA_ENTRY STV_DEFAULT"
triton_poi_fused__native_batch_norm_legit_no_training_1:
.text.triton_poi_fused__native_batch_norm_legit_no_training_1:
[----:B------:R-:W0:Y:S01]  /*0000*/  LDC R1, c[0x0][0x28] ;  /* 0x00000a00ff017b82 */ /* 0x000e220000000800 */
[----:B------:R-:W1:Y:S07]  /*0010*/  S2R R0, SR_TID.X ;  /* 0x0000000000007919 */ /* 0x000e6e0000002100 */
[----:B------:R-:W2:Y:S01]  /*0020*/  LDC.64 R8, c[0x0][0x220] ;  /* 0x00008800ff087b82 */ /* 0x000ea20000000a00 */
[----:B------:R-:W-:Y:S01]  /*0030*/  HFMA2.MMA R14, -RZ, RZ, 0, 0 ;  /* 0x00000000ff0e7435 */ /* 0x000fe200000001ff */
[----:B------:R-:W-:Y:S01]  /*0040*/  ULDC.64 UR4, c[0x0][0x208] ;  /* 0x0000820000047ab9 */ /* 0x000fe20000000a00 */
[----:B------:R-:W3:Y:S05]  /*0050*/  S2R R3, SR_CTAID.X ;  /* 0x0000000000037919 */ /* 0x000eea0000002500 */
[----:B------:R-:W4:Y:S08]  /*0060*/  LDC.64 R4, c[0x0][0x210] ;  /* 0x00008400ff047b82 */ /* 0x000f300000000a00 */
[----:B------:R-:W5:Y:S08]  /*0070*/  LDC.64 R6, c[0x0][0x218] ;  /* 0x00008600ff067b82 */ /* 0x000f700000000a00 */
[----:B------:R-:W5:Y:S01]  /*0080*/  LDC.64 R10, c[0x0][0x228] ;  /* 0x00008a00ff0a7b82 */ /* 0x000f620000000a00 */
[----:B-1----:R-:W-:-:S07]  /*0090*/  LOP3.LUT R0, R0, 0x7f, RZ, 0xc0, !PT ;  /* 0x0000007f00007812 */ /* 0x002fce00078ec0ff */
[----:B------:R-:W1:Y:S01]  /*00a0*/  LDC.64 R12, c[0x0][0x230] ;  /* 0x00008c00ff0c7b82 */ /* 0x000e620000000a00 */
[----:B---3--:R-:W-:Y:S02]  /*00b0*/  SHF.R.S32.HI R2, RZ, 0x18, R3 ;  /* 0x00000018ff027819 */ /* 0x008fe40000011403 */
[----:B------:R-:W-:Y:S02]  /*00c0*/  LEA R0, R3, R0, 0x7 ;  /* 0x0000000003007211 */ /* 0x000fe400078e38ff */
[----:B------:R-:W-:Y:S02]  /*00d0*/  SGXT R3, R2, 0x1 ;  /* 0x000000010203781a */ /* 0x000fe40000000200 */
[----:B------:R-:W-:Y:S02]  /*00e0*/  ISETP.GE.AND P2, PT, R0, 0x100, PT ;  /* 0x000001000000780c */ /* 0x000fe40003f46270 */
[----:B------:R-:W-:-:S04]  /*00f0*/  LEA.HI R3, R3, R0, RZ, 0x4 ;  /* 0x0000000003037211 */ /* 0x000fc800078f20ff */
[----:B------:R-:W-:-:S04]  /*0100*/  SHF.R.S32.HI R3, RZ, 0x4, R3 ;  /* 0x00000004ff037819 */ /* 0x000fc80000011403 */
[----:B------:R-:W-:-:S04]  /*0110*/  LEA.HI R2, R3, R3, RZ, 0x2 ;  /* 0x0000000303027211 */ /* 0x000fc800078f10ff */
[----:B------:R-:W-:-:S04]  /*0120*/  LOP3.LUT R2, R2, 0xfffffffc, RZ, 0xc0, !PT ;  /* 0xfffffffc02027812 */ /* 0x000fc800078ec0ff */
[----:B------:R-:W-:-:S05]  /*0130*/  IADD3 R15, R3, -R2, RZ ;  /* 0x80000002030f7210 */ /* 0x000fca0007ffe0ff */
[----:B--2---:R-:W-:-:S05]  /*0140*/  IMAD.WIDE R8, R15, 0x4, R8 ;  /* 0x000000040f087825 */ /* 0x004fca00078e0208 */
[----:B------:R2:W3:Y:S01]  /*0150*/  @!P2 LDG.E.EL R14, desc[UR4][R8.64] ;  /* 0x00000004080ea981 */ /* 0x0004e2000c2e1900 */
[----:B------:R-:W-:Y:S01]  /*0160*/  CS2R R2, SRZ ;  /* 0x0000000000027805 */ /* 0x000fe2000001ff00 */
[----:B----4-:R-:W-:-:S04]  /*0170*/  IMAD.WIDE R4, R0, 0x4, R4 ;  /* 0x0000000400047825 */ /* 0x010fc800078e0204 */
[C---:B-----5:R-:W-:Y:S01]  /*0180*/  IMAD.WIDE R6, R15.reuse, 0x4, R6 ;  /* 0x000000040f067825 */ /* 0x060fe200078e0206 */
[----:B------:R4:W5:Y:S03]  /*0190*/  @!P2 LDG.E R2, desc[UR4][R4.64] ;  /* 0x000000040402a981 */ /* 0x000966000c1e1900 */
[C---:B0-2---:R-:W-:Y:S01]  /*01a0*/  IMAD.WIDE R8, R15.reuse, 0x4, R10 ;  /* 0x000000040f087825 */ /* 0x045fe200078e020a */
[----:B------:R0:W5:Y:S03]  /*01b0*/  @!P2 LDG.E.EL R3, desc[UR4][R6.64] ;  /* 0x000000040603a981 */ /* 0x000166000c2e1900 */
[----:B-1----:R-:W-:Y:S01]  /*01c0*/  IMAD.WIDE R10, R15, 0x4, R12 ;  /* 0x000000040f0a7825 */ /* 0x002fe200078e020c */
[----:B------:R-:W-:Y:S01]  /*01d0*/  CS2R R12, SRZ ;  /* 0x00000000000c7805 */ /* 0x000fe2000001ff00 */
[----:B----4-:R-:W1:Y:S05]  /*01e0*/  LDC.64 R4, c[0x0][0x238] ;  /* 0x00008e00ff047b82 */ /* 0x010e6a0000000a00 */
[----:B------:R-:W2:Y:S04]  /*01f0*/  @!P2 LDG.E.EL R12, desc[UR4][R8.64] ;  /* 0x00000004080ca981 */ /* 0x000ea8000c2e1900 */
[----:B------:R-:W2:Y:S01]  /*0200*/  @!P2 LDG.E.EL R13, desc[UR4][R10.64] ;  /* 0x000000040a0da981 */ /* 0x000ea2000c2e1900 */
[----:B0-----:R-:W-:Y:S01]  /*0210*/  MOV R6, 0x3e800000 ;  /* 0x3e80000000067802 */ /* 0x001fe20000000f00 */
[----:B---3--:R-:W-:-:S04]  /*0220*/  FADD R14, R14, 0.0010000000474974513054 ;  /* 0x3a83126f0e0e7421 */ /* 0x008fc80000000000 */
[----:B------:R-:W0:Y:S01]  /*0230*/  MUFU.SQRT R15, R14 ;  /* 0x0000000e000f7308 */ /* 0x000e220000002000 */
[----:B-----5:R-:W-:Y:S01]  /*0240*/  FADD R2, -R3, R2 ;  /* 0x0000000203027221 */ /* 0x020fe20000000100 */
[C---:B0-----:R-:W-:Y:S02]  /*0250*/  FSETP.GT.AND P0, PT, R15.reuse, 8.50705917302346158658e+37, PT ;  /* 0x7e8000000f00780b */ /* 0x041fe40003f04000 */
[----:B------:R-:W-:Y:S02]  /*0260*/  FSETP.GEU.AND P1, PT, R15, 1.175494350822287508e-38, PT ;  /* 0x008000000f00780b */ /* 0x000fe40003f2e000 */
[----:B------:R-:W-:-:S09]  /*0270*/  FSEL R6, R6, 1, P0 ;  /* 0x3f80000006067808 */ /* 0x000fd20000000000 */
[----:B------:R-:W-:Y:S02]  /*0280*/  @P0 FMUL R15, R15, 0.25 ;  /* 0x3e8000000f0f0820 */ /* 0x000fe40000400000 */
[----:B------:R-:W-:Y:S02]  /*0290*/  @!P1 FMUL R6, R6, 16777216 ;  /* 0x4b80000006069820 */ /* 0x000fe40000400000 */
[----:B------:R-:W-:-:S06]  /*02a0*/  @!P1 FMUL R15, R15, 16777216 ;  /* 0x4b8000000f0f9820 */ /* 0x000fcc0000400000 */
[----:B------:R-:W0:Y:S02]  /*02b0*/  MUFU.RCP R15, R15 ;  /* 0x0000000f000f7308 */ /* 0x000e240000001000 */
[----:B0-----:R-:W-:-:S04]  /*02c0*/  FMUL R3, R15, R6 ;  /* 0x000000060f037220 */ /* 0x001fc80000400000 */
[----:B------:R-:W-:Y:S01]  /*02d0*/  FMUL R6, R2, R3 ;  /* 0x0000000302067220 */ /* 0x000fe20000400000 */
[----:B-1----:R-:W-:-:S04]  /*02e0*/  IMAD.WIDE R2, R0, 0x4, R4 ;  /* 0x0000000400027825 */ /* 0x002fc800078e0204 */
[----:B--2---:R-:W-:Y:S01]  /*02f0*/  FFMA R13, R6, R12, R13 ;  /* 0x0000000c060d7223 */ /* 0x004fe2000000000d */
[----:B------:R-:W-:Y:S06]  /*0300*/  @P2 EXIT ;  /* 0x000000000000294d */ /* 0x000fec0003800000 */
[----:B------:R-:W-:Y:S01]  /*0310*/  STG.E desc[UR4][R2.64], R13 ;  /* 0x0000000d02007986 */ /* 0x000fe2000c101904 */
[----:B------:R-:W-:Y:S05]  /*0320*/  EXIT ;  /* 0x000000000000794d */ /* 0x000fea0003800000 */
.L_x_0:
[----:B------:R-:W-:-:S00]  /*0330*/  BRA `(.L_x_0) ;  /* 0xfffffffc00fc7947 */ /* 0x000fc0000383ffff */
[----:B------:R-:W-:-:S00]  /*0340*/  NOP ;  /* 0x0000000000007918 */ /* 0x000fc00000000000 */
        /* <DEDUP_REMOVED lines=11> */
.L_x_1:


//--------------------- .nv.global.init           --------------------------
	.section	.nv.global.init,"aw",@progbits
.nv.global.init:
	.type		_$_str,@object
	.size		_$_str,(_$_str_$_2 - _$_str)
_$_str:
        /*0000*/ 	.byte	0x5f, 0x5f, 0x43, 0x55, 0x44, 0x41, 0x5f, 0x46, 0x54, 0x5a, 0x00
	.type		_$_str_$_2,@object
	.size		_$_str_$_2,(.L_1 - _$_str_$_2)
_$_str_$_2:
        /*000b*/ 	.byte	0x5f, 0x5f, 0x43, 0x55, 0x44, 0x41, 0x5f, 0x50, 0x52, 0x45, 0x43, 0x5f, 0x53, 0x51, 0x52, 0x54
        /*001b*/ 	.byte	0x00
.L_1:


//--------------------- .nv.constant0.triton_poi_fused__native_batch_norm_legit_no_training_1 --------------------------
	.section	.nv.constant0.triton_poi_fused__native_batch_norm_legit_no_training_1,"a",@progbits
	.sectionflags	@""
	.align	4
.nv.constant0.triton_poi_fused__native_batch_norm_legit_no_training_1:
	.zero		580
